	.headerflags	@"EF_CUDA_TEXMODE_UNIFIED EF_CUDA_64BIT_ADDRESS EF_CUDA_SM86 EF_CUDA_VIRTUAL_SM(EF_CUDA_SM86)"
	.elftype	@"ET_EXEC"


//--------------------- .nv.info                  --------------------------
	.section	.nv.info,"",@"SHT_CUDA_INFO"
	.align	4


	//----- nvinfo : EIATTR_REGCOUNT
	.align		4
        /*0000*/ 	.byte	0x04, 0x2f
        /*0002*/ 	.short	(.L_1 - .L_0)
	.align		4
.L_0:
        /*0004*/ 	.word	index@(triton__0d1d2de)
        /*0008*/ 	.word	0x00000010


	//----- nvinfo : EIATTR_MAX_STACK_SIZE
	.align		4
.L_1:
        /*000c*/ 	.byte	0x04, 0x23
        /*000e*/ 	.short	(.L_3 - .L_2)
	.align		4
.L_2:
        /*0010*/ 	.word	index@(triton__0d1d2de)
        /*0014*/ 	.word	0x00000000


	//----- nvinfo : EIATTR_MIN_STACK_SIZE
	.align		4
.L_3:
        /*0018*/ 	.byte	0x04, 0x12
        /*001a*/ 	.short	(.L_5 - .L_4)
	.align		4
.L_4:
        /*001c*/ 	.word	index@(triton__0d1d2de)
        /*0020*/ 	.word	0x00000000


	//----- nvinfo : EIATTR_FRAME_SIZE
	.align		4
.L_5:
        /*0024*/ 	.byte	0x04, 0x11
        /*0026*/ 	.short	(.L_7 - .L_6)
	.align		4
.L_6:
        /*0028*/ 	.word	index@(triton__0d1d2de)
        /*002c*/ 	.word	0x00000000
.L_7:


//--------------------- .nv.info.triton__0d1d2de  --------------------------
	.section	.nv.info.triton__0d1d2de,"",@"SHT_CUDA_INFO"
	.align	4


	//----- nvinfo : EIATTR_CUDA_API_VERSION
	.align		4
        /*0000*/ 	.byte	0x04, 0x37
        /*0002*/ 	.short	(.L_9 - .L_8)
.L_8:
        /*0004*/ 	.word	0x0000007b


	//----- nvinfo : EIATTR_SW2861232_WAR
	.align		4
.L_9:
        /*0008*/ 	.byte	0x01, 0x35
	.zero		2


	//----- nvinfo : EIATTR_PARAM_CBANK
	.align		4
        /*000c*/ 	.byte	0x04, 0x0a
        /*000e*/ 	.short	(.L_11 - .L_10)
	.align		4
.L_10:
        /*0010*/ 	.word	index@(.nv.constant0.triton__0d1d2de)
        /*0014*/ 	.short	0x0160
        /*0016*/ 	.short	0x0014


	//----- nvinfo : EIATTR_CBANK_PARAM_SIZE
	.align		4
.L_11:
        /*0018*/ 	.byte	0x03, 0x19
        /*001a*/ 	.short	0x0014


	//----- nvinfo : EIATTR_KPARAM_INFO
	.align		4
        /*001c*/ 	.byte	0x04, 0x17
        /*001e*/ 	.short	(.L_13 - .L_12)
.L_12:
        /*0020*/ 	.word	0x00000000
        /*0024*/ 	.short	0x0002
        /*0026*/ 	.short	0x0010
        /*0028*/ 	.byte	0x00, 0xf0, 0x11, 0x00


	//----- nvinfo : EIATTR_KPARAM_INFO
	.align		4
.L_13:
        /*002c*/ 	.byte	0x04, 0x17
        /*002e*/ 	.short	(.L_15 - .L_14)
.L_14:
        /*0030*/ 	.word	0x00000000
        /*0034*/ 	.short	0x0001
        /*0036*/ 	.short	0x0008
        /*0038*/ 	.byte	0x00, 0xf0, 0x21, 0x00


	//----- nvinfo : EIATTR_KPARAM_INFO
	.align		4
.L_15:
        /*003c*/ 	.byte	0x04, 0x17
        /*003e*/ 	.short	(.L_17 - .L_16)
.L_16:
        /*0040*/ 	.word	0x00000000
        /*0044*/ 	.short	0x0000
        /*0046*/ 	.short	0x0000
        /*0048*/ 	.byte	0x00, 0xf0, 0x21, 0x00


	//----- nvinfo : EIATTR_MAXREG_COUNT
	.align		4
.L_17:
        /*004c*/ 	.byte	0x03, 0x1b
        /*004e*/ 	.short	0x00ff


	//----- nvinfo : EIATTR_EXIT_INSTR_OFFSETS
	.align		4
        /*0050*/ 	.byte	0x04, 0x1c
        /*0052*/ 	.short	(.L_19 - .L_18)


	//   ....[0]....
.L_18:
        /*0054*/ 	.word	0x000002f0


	//----- nvinfo : EIATTR_MAX_THREADS
	.align		4
.L_19:
        /*0058*/ 	.byte	0x04, 0x05
        /*005a*/ 	.short	(.L_21 - .L_20)
.L_20:
        /*005c*/ 	.word	0x00000080
        /*0060*/ 	.word	0x00000001
        /*0064*/ 	.word	0x00000001
.L_21:


//--------------------- .nv.rel.action            --------------------------
	.section	.nv.rel.action,"",@"SHT_CUDA_RELOCINFO"
	.align	8
	.sectionentsize	8
        /*0000*/ 	.byte	0x73, 0x00, 0x00, 0x00, 0x00, 0x00, 0x00, 0x00, 0x00, 0x00, 0x00, 0x11, 0x25, 0x00, 0x05, 0x36


//--------------------- .nv.constant0.triton__0d1d2de --------------------------
	.section	.nv.constant0.triton__0d1d2de,"a",@progbits
	.align	4
.nv.constant0.triton__0d1d2de:
	.zero		372


//--------------------- .text.triton__0d1d2de     --------------------------
	.section	.text.triton__0d1d2de,"ax",@progbits
	.sectioninfo	@"SHI_REGISTERS=16"
	.align	128
        .global         triton__0d1d2de
        .type           triton__0d1d2de,@function
        .size           triton__0d1d2de,(.L_x_1 - triton__0d1d2de)
        .other          triton__0d1d2de,@"STO_CUDA_ENTRY STV_DEFAULT"
triton__0d1d2de:
.text.triton__0d1d2de:
[----:B------:R-:W-:-:S02]  /*0000*/  IMAD.MOV.U32 R1, RZ, RZ, c[0x0][0x28] ;  /* 0x00000a00ff017624 */ /* 0x000fc400078e00ff */
[----:B------:R-:W0:Y:S01]  /*0010*/  S2R R0, SR_TID.X ;  /* 0x0000000000007919 */ /* 0x000e220000002100 */
[----:B------:R-:W-:Y:S01]  /*0020*/  IMAD.MOV.U32 R13, RZ, RZ, 0x2 ;  /* 0x00000002ff0d7424 */ /* 0x000fe200078e00ff */
[----:B------:R-:W-:Y:S02]  /*0030*/  ULDC.64 UR4, c[0x0][0x118] ;  /* 0x0000460000047ab9 */ /* 0x000fe40000000a00 */
[----:B------:R-:W1:Y:S01]  /*0040*/  S2R R3, SR_CTAID.X ;  /* 0x0000000000037919 */ /* 0x000e620000002500 */
[----:B0-----:R-:W-:-:S05]  /*0050*/  IMAD.SHL.U32 R0, R0, 0x8, RZ ;  /* 0x0000000800007824 */ /* 0x001fca00078e00ff */
[----:B------:R-:W-:-:S05]  /*0060*/  LOP3.LUT R0, R0, 0x3f8, RZ, 0xc0, !PT ;  /* 0x000003f800007812 */ /* 0x000fca00078ec0ff */
[----:B-1----:R-:W-:-:S05]  /*0070*/  IMAD R0, R3, 0x400, R0 ;  /* 0x0000040003007824 */ /* 0x002fca00078e0200 */
[----:B------:R-:W-:-:S04]  /*0080*/  SHF.R.S32.HI R3, RZ, 0x1f, R0 ;  /* 0x0000001fff037819 */ /* 0x000fc80000011400 */
[----:B------:R-:W-:-:S04]  /*0090*/  LEA.HI R3, R3, R0, RZ, 0xb ;  /* 0x0000000003037211 */ /* 0x000fc800078f58ff */
[----:B------:R-:W-:Y:S02]  /*00a0*/  LOP3.LUT R5, R3, 0xf800, RZ, 0xc0, !PT ;  /* 0x0000f80003057812 */ /* 0x000fe400078ec0ff */
[----:B------:R-:W-:-:S03]  /*00b0*/  SHF.R.S32.HI R3, RZ, 0xb, R3 ;  /* 0x0000000bff037819 */ /* 0x000fc60000011403 */
[----:B------:R-:W-:-:S05]  /*00c0*/  IMAD.IADD R5, R0, 0x1, -R5 ;  /* 0x0000000100057824 */ /* 0x000fca00078e0a05 */
[----:B------:R-:W-:-:S04]  /*00d0*/  PRMT R2, R5, 0x9910, RZ ;  /* 0x0000991005027816 */ /* 0x000fc800000000ff */
[----:B------:R-:W-:-:S04]  /*00e0*/  SHF.R.S32.HI R2, RZ, 0xf, R2 ;  /* 0x0000000fff027819 */ /* 0x000fc80000011402 */
[----:B------:R-:W-:-:S04]  /*00f0*/  LOP3.LUT R2, R2, 0xffff, RZ, 0xc0, !PT ;  /* 0x0000ffff02027812 */ /* 0x000fc800078ec0ff */
[----:B------:R-:W-:-:S04]  /*0100*/  LEA.HI R2, R2, R5, RZ, 0x18 ;  /* 0x0000000502027211 */ /* 0x000fc800078fc0ff */
[C---:B------:R-:W-:Y:S02]  /*0110*/  LOP3.LUT R4, R2.reuse, 0xff00, RZ, 0xc0, !PT ;  /* 0x0000ff0002047812 */ /* 0x040fe400078ec0ff */
[----:B------:R-:W-:-:S03]  /*0120*/  PRMT R2, R2, 0x9910, RZ ;  /* 0x0000991002027816 */ /* 0x000fc600000000ff */
[----:B------:R-:W-:Y:S01]  /*0130*/  IMAD.MOV R4, RZ, RZ, -R4 ;  /* 0x000000ffff047224 */ /* 0x000fe200078e0a04 */
[----:B------:R-:W-:-:S04]  /*0140*/  SHF.R.S32.HI R2, RZ, 0x8, R2 ;  /* 0x00000008ff027819 */ /* 0x000fc80000011402 */
[----:B------:R-:W-:Y:S02]  /*0150*/  PRMT R4, R4, 0x7710, RZ ;  /* 0x0000771004047816 */ /* 0x000fe400000000ff */
[----:B------:R-:W-:-:S03]  /*0160*/  LOP3.LUT R2, R2, 0xffff, RZ, 0xc0, !PT ;  /* 0x0000ffff02027812 */ /* 0x000fc600078ec0ff */
[----:B------:R-:W-:-:S05]  /*0170*/  IMAD.IADD R5, R5, 0x1, R4 ;  /* 0x0000000105057824 */ /* 0x000fca00078e0204 */
[----:B------:R-:W-:-:S05]  /*0180*/  PRMT R4, R5, 0x9910, RZ ;  /* 0x0000991005047816 */ /* 0x000fca00000000ff */
[----:B------:R-:W-:-:S04]  /*0190*/  IMAD R3, R3, 0x100, R4 ;  /* 0x0000010003037824 */ /* 0x000fc800078e0204 */
[----:B------:R-:W-:-:S04]  /*01a0*/  IMAD R2, R2, 0x80000, R3 ;  /* 0x0008000002027824 */ /* 0x000fc800078e0203 */
[----:B------:R-:W-:-:S06]  /*01b0*/  IMAD.WIDE R4, R2, R13, c[0x0][0x160] ;  /* 0x0000580002047625 */ /* 0x000fcc00078e020d */
[----:B------:R-:W2:Y:S02]  /*01c0*/  LDG.E.128 R4, [R4.64] ;  /* 0x0000000404047981 */ /* 0x000ea4000c1e1d00 */
[----:B--2---:R-:W-:Y:S01]  /*01d0*/  PRMT R2, R4, 0x7632, R2 ;  /* 0x0000763204027816 */ /* 0x004fe20000000002 */
[----:B------:R-:W-:Y:S01]  /*01e0*/  IMAD.U32 R11, R6, 0x10000, RZ ;  /* 0x00010000060b7824 */ /* 0x000fe200078e00ff */
[C---:B------:R-:W-:Y:S01]  /*01f0*/  PRMT R3, R5.reuse, 0x7632, R3 ;  /* 0x0000763205037816 */ /* 0x040fe20000000003 */
[----:B------:R-:W-:Y:S01]  /*0200*/  IMAD.U32 R9, R4, 0x10000, RZ ;  /* 0x0001000004097824 */ /* 0x000fe200078e00ff */
[----:B------:R-:W-:Y:S01]  /*0210*/  PRMT R8, R6, 0x7632, R8 ;  /* 0x0000763206087816 */ /* 0x000fe20000000008 */
[----:B------:R-:W-:Y:S01]  /*0220*/  IMAD.U32 R10, R5, 0x10000, RZ ;  /* 0x00010000050a7824 */ /* 0x000fe200078e00ff */
[----:B------:R-:W-:Y:S01]  /*0230*/  PRMT R6, R7, 0x7632, R6 ;  /* 0x0000763207067816 */ /* 0x000fe20000000006 */
[----:B------:R-:W-:Y:S02]  /*0240*/  IMAD.U32 R2, R2, 0x10000, RZ ;  /* 0x0001000002027824 */ /* 0x000fe400078e00ff */
[----:B------:R-:W-:-:S02]  /*0250*/  IMAD.U32 R3, R3, 0x10000, RZ ;  /* 0x0001000003037824 */ /* 0x000fc400078e00ff */
[----:B------:R-:W-:Y:S01]  /*0260*/  IMAD.U32 R7, R7, 0x10000, RZ ;  /* 0x0001000007077824 */ /* 0x000fe200078e00ff */
[----:B------:R-:W-:Y:S01]  /*0270*/  F2FP.BF16.PACK_AB R4, R2, R9 ;  /* 0x000000090204723e */ /* 0x000fe200000010ff */
[----:B------:R-:W-:Y:S01]  /*0280*/  IMAD.U32 R8, R8, 0x10000, RZ ;  /* 0x0001000008087824 */ /* 0x000fe200078e00ff */
[----:B------:R-:W-:Y:S01]  /*0290*/  F2FP.BF16.PACK_AB R5, R3, R10 ;  /* 0x0000000a0305723e */ /* 0x000fe200000010ff */
[----:B------:R-:W-:Y:S02]  /*02a0*/  IMAD.U32 R12, R6, 0x10000, RZ ;  /* 0x00010000060c7824 */ /* 0x000fe400078e00ff */
[----:B------:R-:W-:Y:S01]  /*02b0*/  IMAD.WIDE R2, R0, R13, c[0x0][0x168] ;  /* 0x00005a0000027625 */ /* 0x000fe200078e020d */
[----:B------:R-:W-:Y:S02]  /*02c0*/  F2FP.BF16.PACK_AB R6, R8, R11 ;  /* 0x0000000b0806723e */ /* 0x000fe400000010ff */
[----:B------:R-:W-:-:S05]  /*02d0*/  F2FP.BF16.PACK_AB R7, R12, R7 ;  /* 0x000000070c07723e */ /* 0x000fca00000010ff */
[----:B------:R-:W-:Y:S01]  /*02e0*/  STG.E.128 [R2.64], R4 ;  /* 0x0000000402007986 */ /* 0x000fe2000c101d04 */
[----:B------:R-:W-:Y:S05]  /*02f0*/  EXIT ;  /* 0x000000000000794d */ /* 0x000fea0003800000 */
.L_x_0:
[----:B------:R-:W-:-:S00]  /*0300*/  BRA `(.L_x_0) ;  /* 0xfffffff000007947 */ /* 0x000fc0000383ffff */
[----:B------:R-:W-:-:S00]  /*0310*/  NOP ;  /* 0x0000000000007918 */ /* 0x000fc00000000000 */
        /* <DEDUP_REMOVED lines=14> */
.L_x_1:
